//
// Generated by NVIDIA NVVM Compiler
//
// Compiler Build ID: CL-36424714
// Cuda compilation tools, release 13.0, V13.0.88
// Based on NVVM 20.0.0
//

.version 9.0
.target sm_100
.address_size 64

	// .globl	_Z22inefficient_prefix_sumPiS_S_i
// _ZZ22inefficient_prefix_sumPiS_S_iE5sh_in has been demoted
// _ZZ20efficient_prefix_sumPiS_S_iE5sh_in has been demoted

.visible .entry _Z22inefficient_prefix_sumPiS_S_i(
	.param .u64 .ptr .align 1 _Z22inefficient_prefix_sumPiS_S_i_param_0,
	.param .u64 .ptr .align 1 _Z22inefficient_prefix_sumPiS_S_i_param_1,
	.param .u64 .ptr .align 1 _Z22inefficient_prefix_sumPiS_S_i_param_2,
	.param .u32 _Z22inefficient_prefix_sumPiS_S_i_param_3
)
{
	.reg .pred 	%p<12>;
	.reg .b32 	%r<37>;
	.reg .b64 	%rd<17>;
	// demoted variable
	.shared .align 4 .b8 _ZZ22inefficient_prefix_sumPiS_S_iE5sh_in[1024];
	ld.param.u64 	%rd5, [_Z22inefficient_prefix_sumPiS_S_i_param_0];
	ld.param.u64 	%rd6, [_Z22inefficient_prefix_sumPiS_S_i_param_1];
	ld.param.u64 	%rd7, [_Z22inefficient_prefix_sumPiS_S_i_param_2];
	ld.param.u32 	%r15, [_Z22inefficient_prefix_sumPiS_S_i_param_3];
	cvta.to.global.u64 	%rd1, %rd7;
	cvta.to.global.u64 	%rd2, %rd6;
	mov.u32 	%r1, %tid.x;
	mov.u32 	%r2, %ctaid.x;
	mov.u32 	%r3, %ntid.x;
	mul.lo.s32 	%r4, %r2, %r3;
	add.s32 	%r5, %r4, %r1;
	setp.ge.s32 	%p1, %r5, %r15;
	shl.b32 	%r16, %r1, 2;
	mov.u32 	%r17, _ZZ22inefficient_prefix_sumPiS_S_iE5sh_in;
	add.s32 	%r6, %r17, %r16;
	@%p1 bra 	$L__BB0_2;
	cvta.to.global.u64 	%rd8, %rd5;
	mul.wide.s32 	%rd9, %r5, 4;
	add.s64 	%rd10, %rd8, %rd9;
	ld.global.u32 	%r36, [%rd10];
	st.shared.u32 	[%r6], %r36;
	bra.uni 	$L__BB0_3;
$L__BB0_2:
	mov.b32 	%r36, 0;
	st.shared.u32 	[%r6], %r36;
$L__BB0_3:
	setp.lt.u32 	%p2, %r3, 2;
	@%p2 bra 	$L__BB0_8;
	mov.b32 	%r34, 1;
$L__BB0_5:
	bar.sync 	0;
	setp.lt.u32 	%p3, %r1, %r34;
	mov.b32 	%r35, 0;
	@%p3 bra 	$L__BB0_7;
	sub.s32 	%r21, %r1, %r34;
	shl.b32 	%r22, %r21, 2;
	add.s32 	%r24, %r17, %r22;
	ld.shared.u32 	%r35, [%r24];
$L__BB0_7:
	bar.sync 	0;
	ld.shared.u32 	%r25, [%r6];
	add.s32 	%r36, %r25, %r35;
	st.shared.u32 	[%r6], %r36;
	shl.b32 	%r34, %r34, 1;
	setp.lt.u32 	%p4, %r34, %r3;
	@%p4 bra 	$L__BB0_5;
$L__BB0_8:
	setp.ge.s32 	%p5, %r5, %r15;
	mul.wide.s32 	%rd11, %r5, 4;
	add.s64 	%rd3, %rd2, %rd11;
	@%p5 bra 	$L__BB0_10;
	st.global.u32 	[%rd3], %r36;
	membar.gl;
$L__BB0_10:
	setp.eq.s32 	%p6, %r2, 0;
	@%p6 bra 	$L__BB0_13;
	add.s32 	%r26, %r2, -1;
	mul.wide.u32 	%rd12, %r26, 4;
	add.s64 	%rd4, %rd1, %rd12;
$L__BB0_12:
	atom.global.or.b32 	%r27, [%rd4], 0;
	setp.eq.s32 	%p7, %r27, 0;
	@%p7 bra 	$L__BB0_12;
$L__BB0_13:
	setp.ge.s32 	%p8, %r5, %r15;
	bar.sync 	0;
	setp.eq.s32 	%p9, %r2, 0;
	or.pred  	%p10, %p9, %p8;
	@%p10 bra 	$L__BB0_15;
	add.s32 	%r28, %r4, -1;
	mul.wide.u32 	%rd13, %r28, 4;
	add.s64 	%rd14, %rd2, %rd13;
	ld.global.u32 	%r29, [%rd14];
	ld.global.u32 	%r30, [%rd3];
	add.s32 	%r31, %r30, %r29;
	st.global.u32 	[%rd3], %r31;
$L__BB0_15:
	setp.ne.s32 	%p11, %r1, 0;
	@%p11 bra 	$L__BB0_17;
	membar.gl;
	mul.wide.u32 	%rd15, %r2, 4;
	add.s64 	%rd16, %rd1, %rd15;
	atom.global.add.u32 	%r32, [%rd16], 1;
$L__BB0_17:
	ret;

}
	// .globl	_Z20efficient_prefix_sumPiS_S_i
.visible .entry _Z20efficient_prefix_sumPiS_S_i(
	.param .u64 .ptr .align 1 _Z20efficient_prefix_sumPiS_S_i_param_0,
	.param .u64 .ptr .align 1 _Z20efficient_prefix_sumPiS_S_i_param_1,
	.param .u64 .ptr .align 1 _Z20efficient_prefix_sumPiS_S_i_param_2,
	.param .u32 _Z20efficient_prefix_sumPiS_S_i_param_3
)
{
	.reg .pred 	%p<19>;
	.reg .b32 	%r<70>;
	.reg .b64 	%rd<25>;
	// demoted variable
	.shared .align 4 .b8 _ZZ20efficient_prefix_sumPiS_S_iE5sh_in[2048];
	ld.param.u64 	%rd8, [_Z20efficient_prefix_sumPiS_S_i_param_0];
	ld.param.u64 	%rd9, [_Z20efficient_prefix_sumPiS_S_i_param_1];
	ld.param.u64 	%rd10, [_Z20efficient_prefix_sumPiS_S_i_param_2];
	ld.param.u32 	%r17, [_Z20efficient_prefix_sumPiS_S_i_param_3];
	cvta.to.global.u64 	%rd1, %rd10;
	cvta.to.global.u64 	%rd2, %rd9;
	cvta.to.global.u64 	%rd3, %rd8;
	mov.u32 	%r1, %tid.x;
	mov.u32 	%r2, %ctaid.x;
	mov.u32 	%r69, %ntid.x;
	mul.lo.s32 	%r18, %r2, %r69;
	shl.b32 	%r4, %r18, 1;
	add.s32 	%r5, %r4, %r1;
	setp.ge.s32 	%p1, %r5, %r17;
	mul.wide.s32 	%rd11, %r5, 4;
	add.s64 	%rd4, %rd3, %rd11;
	shl.b32 	%r19, %r1, 2;
	mov.u32 	%r20, _ZZ20efficient_prefix_sumPiS_S_iE5sh_in;
	add.s32 	%r6, %r20, %r19;
	@%p1 bra 	$L__BB1_2;
	ld.global.u32 	%r22, [%rd4];
	st.shared.u32 	[%r6], %r22;
	bra.uni 	$L__BB1_3;
$L__BB1_2:
	mov.b32 	%r21, 0;
	st.shared.u32 	[%r6], %r21;
$L__BB1_3:
	add.s32 	%r7, %r5, %r69;
	setp.ge.u32 	%p2, %r7, %r17;
	mul.wide.u32 	%rd12, %r7, 4;
	add.s64 	%rd5, %rd3, %rd12;
	shl.b32 	%r23, %r69, 2;
	add.s32 	%r8, %r6, %r23;
	@%p2 bra 	$L__BB1_5;
	ld.global.u32 	%r25, [%rd5];
	st.shared.u32 	[%r8], %r25;
	bra.uni 	$L__BB1_6;
$L__BB1_5:
	mov.b32 	%r24, 0;
	st.shared.u32 	[%r8], %r24;
$L__BB1_6:
	shl.b32 	%r27, %r1, 1;
	add.s32 	%r9, %r27, 2;
	shl.b32 	%r10, %r69, 1;
	mov.b32 	%r68, 1;
$L__BB1_7:
	bar.sync 	0;
	mul.lo.s32 	%r12, %r68, %r9;
	add.s32 	%r28, %r12, -1;
	setp.ge.u32 	%p3, %r28, %r10;
	@%p3 bra 	$L__BB1_9;
	sub.s32 	%r29, %r12, %r68;
	shl.b32 	%r30, %r29, 2;
	add.s32 	%r32, %r20, %r30;
	ld.shared.u32 	%r33, [%r32+-4];
	shl.b32 	%r34, %r68, 2;
	add.s32 	%r35, %r32, %r34;
	ld.shared.u32 	%r36, [%r35+-4];
	add.s32 	%r37, %r36, %r33;
	st.shared.u32 	[%r35+-4], %r37;
$L__BB1_9:
	shl.b32 	%r68, %r68, 1;
	setp.le.u32 	%p4, %r68, %r69;
	@%p4 bra 	$L__BB1_7;
	setp.ne.s32 	%p5, %r1, 0;
	@%p5 bra 	$L__BB1_12;
	shl.b32 	%r38, %r10, 2;
	add.s32 	%r40, %r20, %r38;
	mov.b32 	%r41, 0;
	st.shared.u32 	[%r40+-4], %r41;
$L__BB1_12:
	bar.sync 	0;
	mul.lo.s32 	%r15, %r69, %r9;
	add.s32 	%r42, %r15, -1;
	setp.ge.u32 	%p6, %r42, %r10;
	@%p6 bra 	$L__BB1_14;
	sub.s32 	%r43, %r15, %r69;
	shl.b32 	%r44, %r43, 2;
	add.s32 	%r46, %r20, %r44;
	ld.shared.u32 	%r47, [%r46+-4];
	shl.b32 	%r48, %r69, 2;
	add.s32 	%r49, %r46, %r48;
	ld.shared.u32 	%r50, [%r49+-4];
	st.shared.u32 	[%r46+-4], %r50;
	add.s32 	%r51, %r50, %r47;
	st.shared.u32 	[%r49+-4], %r51;
$L__BB1_14:
	shr.u32 	%r16, %r69, 1;
	setp.gt.u32 	%p7, %r69, 1;
	mov.u32 	%r69, %r16;
	@%p7 bra 	$L__BB1_12;
	setp.ge.s32 	%p8, %r5, %r17;
	bar.sync 	0;
	@%p8 bra 	$L__BB1_17;
	ld.shared.u32 	%r52, [%r6];
	ld.global.u32 	%r53, [%rd4];
	add.s32 	%r54, %r53, %r52;
	add.s64 	%rd14, %rd2, %rd11;
	st.global.u32 	[%rd14], %r54;
	membar.gl;
$L__BB1_17:
	setp.ge.u32 	%p9, %r7, %r17;
	@%p9 bra 	$L__BB1_19;
	ld.shared.u32 	%r55, [%r8];
	ld.global.u32 	%r56, [%rd5];
	add.s32 	%r57, %r56, %r55;
	add.s64 	%rd16, %rd2, %rd12;
	st.global.u32 	[%rd16], %r57;
	membar.gl;
$L__BB1_19:
	setp.eq.s32 	%p10, %r2, 0;
	@%p10 bra 	$L__BB1_22;
	add.s32 	%r58, %r2, -1;
	mul.wide.u32 	%rd17, %r58, 4;
	add.s64 	%rd6, %rd1, %rd17;
$L__BB1_21:
	atom.global.or.b32 	%r59, [%rd6], 0;
	setp.eq.s32 	%p11, %r59, 0;
	@%p11 bra 	$L__BB1_21;
$L__BB1_22:
	setp.ge.s32 	%p12, %r5, %r17;
	bar.sync 	0;
	setp.eq.s32 	%p13, %r2, 0;
	add.s32 	%r60, %r4, -1;
	mul.wide.u32 	%rd18, %r60, 4;
	add.s64 	%rd7, %rd2, %rd18;
	or.pred  	%p14, %p13, %p12;
	@%p14 bra 	$L__BB1_24;
	ld.global.u32 	%r61, [%rd7];
	add.s64 	%rd20, %rd2, %rd11;
	ld.global.u32 	%r62, [%rd20];
	add.s32 	%r63, %r62, %r61;
	st.global.u32 	[%rd20], %r63;
$L__BB1_24:
	setp.eq.s32 	%p15, %r2, 0;
	setp.ge.u32 	%p16, %r7, %r17;
	or.pred  	%p17, %p15, %p16;
	@%p17 bra 	$L__BB1_26;
	ld.global.u32 	%r64, [%rd7];
	add.s64 	%rd22, %rd2, %rd12;
	ld.global.u32 	%r65, [%rd22];
	add.s32 	%r66, %r65, %r64;
	st.global.u32 	[%rd22], %r66;
$L__BB1_26:
	setp.ne.s32 	%p18, %r1, 0;
	@%p18 bra 	$L__BB1_28;
	membar.gl;
	mul.wide.u32 	%rd23, %r2, 4;
	add.s64 	%rd24, %rd1, %rd23;
	atom.global.add.u32 	%r67, [%rd24], 1;
$L__BB1_28:
	ret;

}


// ===== COMPILED SASS (sm_100) =====

	.target	sm_100

	.elftype	@"ET_EXEC"


//--------------------- .note.nv.tkinfo           --------------------------
	.section	.note.nv.tkinfo,"",@"SHT_NOTE"
	.sectionflags	@"SHF_NOTE_NV_TKINFO"
	.tkinfo
        /*0018*/ 	.word	0x00000002
        /*0030*/ 	.string	""
        /*0030*/ 	.string	"ptxas"
        /*0030*/ 	.string	"Cuda compilation tools, release 13.0, V13.0.88"
        /*0030*/ 	.string	"Build cuda_13.0.r13.0/compiler.36424714_0"
        /*0030*/ 	.string	"-arch sm_100 -m 64 "



//--------------------- .note.nv.cuinfo           --------------------------
	.section	.note.nv.cuinfo,"",@"SHT_NOTE"
	.sectionflags	@"SHF_NOTE_NV_CUINFO"
        /*0018*/ 	.short	0x0002
        /*001a*/ 	.short	0x0064
        /*001c*/ 	.short	0x0082
	.zero		2


//--------------------- .nv.info                  --------------------------
	.section	.nv.info,"",@"SHT_CUDA_INFO"
	.align	4


	//----- nvinfo : EIATTR_REGCOUNT
	.align		4
        /*0000*/ 	.byte	0x04, 0x2f
        /*0002*/ 	.short	(.L_1 - .L_0)
	.align		4
.L_0:
        /*0004*/ 	.word	index@(_Z22inefficient_prefix_sumPiS_S_i)
        /*0008*/ 	.word	0x0000000e


	//----- nvinfo : EIATTR_FRAME_SIZE
	.align		4
.L_1:
        /*000c*/ 	.byte	0x04, 0x11
        /*000e*/ 	.short	(.L_3 - .L_2)
	.align		4
.L_2:
        /*0010*/ 	.word	index@(_Z22inefficient_prefix_sumPiS_S_i)
        /*0014*/ 	.word	0x00000000


	//----- nvinfo : EIATTR_REGCOUNT
	.align		4
.L_3:
        /*0018*/ 	.byte	0x04, 0x2f
        /*001a*/ 	.short	(.L_5 - .L_4)
	.align		4
.L_4:
        /*001c*/ 	.word	index@(_Z20efficient_prefix_sumPiS_S_i)
        /*0020*/ 	.word	0x00000017


	//----- nvinfo : EIATTR_FRAME_SIZE
	.align		4
.L_5:
        /*0024*/ 	.byte	0x04, 0x11
        /*0026*/ 	.short	(.L_7 - .L_6)
	.align		4
.L_6:
        /*0028*/ 	.word	index@(_Z20efficient_prefix_sumPiS_S_i)
        /*002c*/ 	.word	0x00000000


	//----- nvinfo : EIATTR_MIN_STACK_SIZE
	.align		4
.L_7:
        /*0030*/ 	.byte	0x04, 0x12
        /*0032*/ 	.short	(.L_9 - .L_8)
	.align		4
.L_8:
        /*0034*/ 	.word	index@(_Z20efficient_prefix_sumPiS_S_i)
        /*0038*/ 	.word	0x00000000


	//----- nvinfo : EIATTR_MIN_STACK_SIZE
	.align		4
.L_9:
        /*003c*/ 	.byte	0x04, 0x12
        /*003e*/ 	.short	(.L_11 - .L_10)
	.align		4
.L_10:
        /*0040*/ 	.word	index@(_Z22inefficient_prefix_sumPiS_S_i)
        /*0044*/ 	.word	0x00000000
.L_11:


//--------------------- .nv.compat                --------------------------
	.section	.nv.compat,"",@"SHT_CUDA_COMPAT_INFO"
	.align	4
        /*0000*/ 	.byte	0x02, 0x09, 0x00, 0x00, 0x02, 0x02, 0x01, 0x00, 0x02, 0x05, 0x05, 0x00, 0x03, 0x07, 0x01, 0x01
        /*0010*/ 	.byte	0x02, 0x03, 0x00, 0x00, 0x02, 0x06, 0x01, 0x00, 0x04, 0x0b, 0x08, 0x00, 0x09, 0x00, 0x00, 0x00
        /*0020*/ 	.byte	0x00, 0x00, 0x00, 0x00


//--------------------- .nv.info._Z20efficient_prefix_sumPiS_S_i --------------------------
	.section	.nv.info._Z20efficient_prefix_sumPiS_S_i,"",@"SHT_CUDA_INFO"
	.sectionflags	@""
	.align	4


	//----- nvinfo : EIATTR_CUDA_API_VERSION
	.align		4
        /*0000*/ 	.byte	0x04, 0x37
        /*0002*/ 	.short	(.L_13 - .L_12)
.L_12:
        /*0004*/ 	.word	0x00000082


	//----- nvinfo : EIATTR_KPARAM_INFO
	.align		4
.L_13:
        /*0008*/ 	.byte	0x04, 0x17
        /*000a*/ 	.short	(.L_15 - .L_14)
.L_14:
        /*000c*/ 	.word	0x00000000
        /*0010*/ 	.short	0x0003
        /*0012*/ 	.short	0x0018
        /*0014*/ 	.byte	0x00, 0xf0, 0x11, 0x00


	//----- nvinfo : EIATTR_KPARAM_INFO
	.align		4
.L_15:
        /*0018*/ 	.byte	0x04, 0x17
        /*001a*/ 	.short	(.L_17 - .L_16)
.L_16:
        /*001c*/ 	.word	0x00000000
        /*0020*/ 	.short	0x0002
        /*0022*/ 	.short	0x0010
        /*0024*/ 	.byte	0x00, 0xf5, 0x21, 0x00


	//----- nvinfo : EIATTR_KPARAM_INFO
	.align		4
.L_17:
        /*0028*/ 	.byte	0x04, 0x17
        /*002a*/ 	.short	(.L_19 - .L_18)
.L_18:
        /*002c*/ 	.word	0x00000000
        /*0030*/ 	.short	0x0001
        /*0032*/ 	.short	0x0008
        /*0034*/ 	.byte	0x00, 0xf5, 0x21, 0x00


	//----- nvinfo : EIATTR_KPARAM_INFO
	.align		4
.L_19:
        /*0038*/ 	.byte	0x04, 0x17
        /*003a*/ 	.short	(.L_21 - .L_20)
.L_20:
        /*003c*/ 	.word	0x00000000
        /*0040*/ 	.short	0x0000
        /*0042*/ 	.short	0x0000
        /*0044*/ 	.byte	0x00, 0xf5, 0x21, 0x00


	//----- nvinfo : EIATTR_SPARSE_MMA_MASK
	.align		4
.L_21:
        /*0048*/ 	.byte	0x03, 0x50
        /*004a*/ 	.short	0x0000


	//----- nvinfo : EIATTR_MAXREG_COUNT
	.align		4
        /*004c*/ 	.byte	0x03, 0x1b
        /*004e*/ 	.short	0x00ff


	//----- nvinfo : EIATTR_NUM_BARRIERS
	.align		4
        /*0050*/ 	.byte	0x02, 0x4c
        /*0052*/ 	.byte	0x01
	.zero		1


	//----- nvinfo : EIATTR_MERCURY_ISA_VERSION
	.align		4
        /*0054*/ 	.byte	0x03, 0x5f
        /*0056*/ 	.short	0x0101


	//----- nvinfo : EIATTR_VRC_CTA_INIT_COUNT
	.align		4
        /*0058*/ 	.byte	0x02, 0x4a
	.zero		1
	.zero		1


	//----- nvinfo : EIATTR_EXIT_INSTR_OFFSETS
	.align		4
        /*005c*/ 	.byte	0x04, 0x1c
        /*005e*/ 	.short	(.L_23 - .L_22)


	//   ....[0]....
.L_22:
        /*0060*/ 	.word	0x000007c0


	//   ....[1]....
        /*0064*/ 	.word	0x00000850


	//----- nvinfo : EIATTR_CRS_STACK_SIZE
	.align		4
.L_23:
        /*0068*/ 	.byte	0x04, 0x1e
        /*006a*/ 	.short	(.L_25 - .L_24)
.L_24:
        /*006c*/ 	.word	0x00000000


	//----- nvinfo : EIATTR_CBANK_PARAM_SIZE
	.align		4
.L_25:
        /*0070*/ 	.byte	0x03, 0x19
        /*0072*/ 	.short	0x001c


	//----- nvinfo : EIATTR_PARAM_CBANK
	.align		4
        /*0074*/ 	.byte	0x04, 0x0a
        /*0076*/ 	.short	(.L_27 - .L_26)
	.align		4
.L_26:
        /*0078*/ 	.word	index@(.nv.constant0._Z20efficient_prefix_sumPiS_S_i)
        /*007c*/ 	.short	0x0380
        /*007e*/ 	.short	0x001c


	//----- nvinfo : EIATTR_SW_WAR
	.align		4
.L_27:
        /*0080*/ 	.byte	0x04, 0x36
        /*0082*/ 	.short	(.L_29 - .L_28)
.L_28:
        /*0084*/ 	.word	0x00000008
.L_29:


//--------------------- .nv.info._Z22inefficient_prefix_sumPiS_S_i --------------------------
	.section	.nv.info._Z22inefficient_prefix_sumPiS_S_i,"",@"SHT_CUDA_INFO"
	.sectionflags	@""
	.align	4


	//----- nvinfo : EIATTR_CUDA_API_VERSION
	.align		4
        /*0000*/ 	.byte	0x04, 0x37
        /*0002*/ 	.short	(.L_31 - .L_30)
.L_30:
        /*0004*/ 	.word	0x00000082


	//----- nvinfo : EIATTR_KPARAM_INFO
	.align		4
.L_31:
        /*0008*/ 	.byte	0x04, 0x17
        /*000a*/ 	.short	(.L_33 - .L_32)
.L_32:
        /*000c*/ 	.word	0x00000000
        /*0010*/ 	.short	0x0003
        /*0012*/ 	.short	0x0018
        /*0014*/ 	.byte	0x00, 0xf0, 0x11, 0x00


	//----- nvinfo : EIATTR_KPARAM_INFO
	.align		4
.L_33:
        /*0018*/ 	.byte	0x04, 0x17
        /*001a*/ 	.short	(.L_35 - .L_34)
.L_34:
        /*001c*/ 	.word	0x00000000
        /*0020*/ 	.short	0x0002
        /*0022*/ 	.short	0x0010
        /*0024*/ 	.byte	0x00, 0xf5, 0x21, 0x00


	//----- nvinfo : EIATTR_KPARAM_INFO
	.align		4
.L_35:
        /*0028*/ 	.byte	0x04, 0x17
        /*002a*/ 	.short	(.L_37 - .L_36)
.L_36:
        /*002c*/ 	.word	0x00000000
        /*0030*/ 	.short	0x0001
        /*0032*/ 	.short	0x0008
        /*0034*/ 	.byte	0x00, 0xf5, 0x21, 0x00


	//----- nvinfo : EIATTR_KPARAM_INFO
	.align		4
.L_37:
        /*0038*/ 	.byte	0x04, 0x17
        /*003a*/ 	.short	(.L_39 - .L_38)
.L_38:
        /*003c*/ 	.word	0x00000000
        /*0040*/ 	.short	0x0000
        /*0042*/ 	.short	0x0000
        /*0044*/ 	.byte	0x00, 0xf5, 0x21, 0x00


	//----- nvinfo : EIATTR_SPARSE_MMA_MASK
	.align		4
.L_39:
        /*0048*/ 	.byte	0x03, 0x50
        /*004a*/ 	.short	0x0000


	//----- nvinfo : EIATTR_MAXREG_COUNT
	.align		4
        /*004c*/ 	.byte	0x03, 0x1b
        /*004e*/ 	.short	0x00ff


	//----- nvinfo : EIATTR_NUM_BARRIERS
	.align		4
        /*0050*/ 	.byte	0x02, 0x4c
        /*0052*/ 	.byte	0x01
	.zero		1


	//----- nvinfo : EIATTR_MERCURY_ISA_VERSION
	.align		4
        /*0054*/ 	.byte	0x03, 0x5f
        /*0056*/ 	.short	0x0101


	//----- nvinfo : EIATTR_VRC_CTA_INIT_COUNT
	.align		4
        /*0058*/ 	.byte	0x02, 0x4a
	.zero		1
	.zero		1


	//----- nvinfo : EIATTR_EXIT_INSTR_OFFSETS
	.align		4
        /*005c*/ 	.byte	0x04, 0x1c
        /*005e*/ 	.short	(.L_41 - .L_40)


	//   ....[0]....
.L_40:
        /*0060*/ 	.word	0x00000450


	//   ....[1]....
        /*0064*/ 	.word	0x000004e0


	//----- nvinfo : EIATTR_CRS_STACK_SIZE
	.align		4
.L_41:
        /*0068*/ 	.byte	0x04, 0x1e
        /*006a*/ 	.short	(.L_43 - .L_42)
.L_42:
        /*006c*/ 	.word	0x00000000


	//----- nvinfo : EIATTR_CBANK_PARAM_SIZE
	.align		4
.L_43:
        /*0070*/ 	.byte	0x03, 0x19
        /*0072*/ 	.short	0x001c


	//----- nvinfo : EIATTR_PARAM_CBANK
	.align		4
        /*0074*/ 	.byte	0x04, 0x0a
        /*0076*/ 	.short	(.L_45 - .L_44)
	.align		4
.L_44:
        /*0078*/ 	.word	index@(.nv.constant0._Z22inefficient_prefix_sumPiS_S_i)
        /*007c*/ 	.short	0x0380
        /*007e*/ 	.short	0x001c


	//----- nvinfo : EIATTR_SW_WAR
	.align		4
.L_45:
        /*0080*/ 	.byte	0x04, 0x36
        /*0082*/ 	.short	(.L_47 - .L_46)
.L_46:
        /*0084*/ 	.word	0x00000008
.L_47:


//--------------------- .nv.callgraph             --------------------------
	.section	.nv.callgraph,"",@"SHT_CUDA_CALLGRAPH"
	.align	4
	.sectionentsize	8
	.align		4
        /*0000*/ 	.word	0x00000000
	.align		4
        /*0004*/ 	.word	0xffffffff
	.align		4
        /*0008*/ 	.word	0x00000000
	.align		4
        /*000c*/ 	.word	0xfffffffe
	.align		4
        /*0010*/ 	.word	0x00000000
	.align		4
        /*0014*/ 	.word	0xfffffffd
	.align		4
        /*0018*/ 	.word	0x00000000
	.align		4
        /*001c*/ 	.word	0xfffffffc


//--------------------- .text._Z20efficient_prefix_sumPiS_S_i --------------------------
	.section	.text._Z20efficient_prefix_sumPiS_S_i,"ax",@progbits
	.align	128
        .global         _Z20efficient_prefix_sumPiS_S_i
        .type           _Z20efficient_prefix_sumPiS_S_i,@function
        .size           _Z20efficient_prefix_sumPiS_S_i,(.L_x_22 - _Z20efficient_prefix_sumPiS_S_i)
        .other          _Z20efficient_prefix_sumPiS_S_i,@"STO_CUDA_ENTRY STV_DEFAULT"
_Z20efficient_prefix_sumPiS_S_i:
.text._Z20efficient_prefix_sumPiS_S_i:
[----:B------:R-:W-:Y:S01]  /*0000*/  LDC R1, c[0x0][0x37c] ;  /* 0x0000df00ff017b82 */ /* 0x000fe20000000800 */
[----:B------:R-:W0:Y:S01]  /*0010*/  S2R R0, SR_CTAID.X ;  /* 0x0000000000007919 */ /* 0x000e220000002500 */
[----:B------:R-:W1:Y:S06]  /*0020*/  LDCU UR4, c[0x0][0x360] ;  /* 0x00006c00ff0477ac */ /* 0x000e6c0008000800 */
[----:B------:R-:W2:Y:S01]  /*0030*/  LDC.64 R6, c[0x0][0x380] ;  /* 0x0000e000ff067b82 */ /* 0x000ea20000000a00 */
[----:B------:R-:W3:Y:S01]  /*0040*/  S2R R5, SR_TID.X ;  /* 0x0000000000057919 */ /* 0x000ee20000002100 */
[----:B------:R-:W4:Y:S01]  /*0050*/  LDCU UR5, c[0x0][0x398] ;  /* 0x00007300ff0577ac */ /* 0x000f220008000800 */
[----:B------:R-:W5:Y:S01]  /*0060*/  LDCU.64 UR6, c[0x0][0x358] ;  /* 0x00006b00ff0677ac */ /* 0x000f620008000a00 */
[----:B-1----:R-:W-:-:S02]  /*0070*/  IMAD.U32 R11, RZ, RZ, UR4 ;  /* 0x00000004ff0b7e24 */ /* 0x002fc4000f8e00ff */
[----:B0-----:R-:W-:-:S04]  /*0080*/  IMAD R4, R0, UR4, RZ ;  /* 0x0000000400047c24 */ /* 0x001fc8000f8e02ff */
[----:B---3--:R-:W-:-:S04]  /*0090*/  IMAD R2, R4, 0x2, R5 ;  /* 0x0000000204027824 */ /* 0x008fc800078e0205 */
[C---:B------:R-:W-:Y:S01]  /*00a0*/  IMAD.IADD R3, R2.reuse, 0x1, R11 ;  /* 0x0000000102037824 */ /* 0x040fe200078e020b */
[C---:B----4-:R-:W-:Y:S01]  /*00b0*/  ISETP.GE.AND P0, PT, R2.reuse, UR5, PT ;  /* 0x0000000502007c0c */ /* 0x050fe2000bf06270 */
[----:B--2---:R-:W-:-:S03]  /*00c0*/  IMAD.WIDE R8, R2, 0x4, R6 ;  /* 0x0000000402087825 */ /* 0x004fc600078e0206 */
[C---:B------:R-:W-:Y:S01]  /*00d0*/  ISETP.GE.U32.AND P1, PT, R3.reuse, UR5, PT ;  /* 0x0000000503007c0c */ /* 0x040fe2000bf26070 */
[----:B------:R-:W-:-:S08]  /*00e0*/  IMAD.WIDE.U32 R6, R3, 0x4, R6 ;  /* 0x0000000403067825 */ /* 0x000fd000078e0006 */
[----:B-----5:R-:W2:Y:S04]  /*00f0*/  @!P0 LDG.E R15, desc[UR6][R8.64] ;  /* 0x00000006080f8981 */ /* 0x020ea8000c1e1900 */
[----:B------:R-:W3:Y:S01]  /*0100*/  @!P1 LDG.E R17, desc[UR6][R6.64] ;  /* 0x0000000606119981 */ /* 0x000ee2000c1e1900 */
[----:B------:R-:W0:Y:S01]  /*0110*/  S2UR UR5, SR_CgaCtaId ;  /* 0x00000000000579c3 */ /* 0x000e220000008800 */
[----:B------:R-:W-:Y:S01]  /*0120*/  UMOV UR4, 0x400 ;  /* 0x0000040000047882 */ /* 0x000fe20000000000 */
[----:B------:R-:W-:Y:S01]  /*0130*/  IMAD.MOV.U32 R16, RZ, RZ, 0x1 ;  /* 0x00000001ff107424 */ /* 0x000fe200078e00ff */
[----:B------:R-:W-:Y:S01]  /*0140*/  LEA R14, R5, 0x2, 0x1 ;  /* 0x00000002050e7811 */ /* 0x000fe200078e08ff */
[----:B------:R-:W-:Y:S01]  /*0150*/  IMAD.SHL.U32 R13, R11, 0x2, RZ ;  /* 0x000000020b0d7824 */ /* 0x000fe200078e00ff */
[----:B0-----:R-:W-:-:S06]  /*0160*/  ULEA UR4, UR5, UR4, 0x18 ;  /* 0x0000000405047291 */ /* 0x001fcc000f8ec0ff */
[----:B------:R-:W-:-:S04]  /*0170*/  LEA R12, R5, UR4, 0x2 ;  /* 0x00000004050c7c11 */ /* 0x000fc8000f8e10ff */
[----:B------:R-:W-:Y:S01]  /*0180*/  LEA R10, R11, R12, 0x2 ;  /* 0x0000000c0b0a7211 */ /* 0x000fe200078e10ff */
[----:B--2---:R0:W-:Y:S04]  /*0190*/  @!P0 STS [R12], R15 ;  /* 0x0000000f0c008388 */ /* 0x0041e80000000800 */
[----:B------:R0:W-:Y:S04]  /*01a0*/  @P0 STS [R12], RZ ;  /* 0x000000ff0c000388 */ /* 0x0001e80000000800 */
[----:B---3--:R0:W-:Y:S04]  /*01b0*/  @!P1 STS [R10], R17 ;  /* 0x000000110a009388 */ /* 0x0081e80000000800 */
[----:B------:R0:W-:Y:S02]  /*01c0*/  @P1 STS [R10], RZ ;  /* 0x000000ff0a001388 */ /* 0x0001e40000000800 */
.L_x_0:
[----:B0-----:R-:W-:Y:S01]  /*01d0*/  IMAD R15, R14, R16, RZ ;  /* 0x000000100e0f7224 */ /* 0x001fe200078e02ff */
[----:B------:R-:W-:Y:S04]  /*01e0*/  BAR.SYNC.DEFER_BLOCKING 0x0 ;  /* 0x0000000000007b1d */ /* 0x000fe80000010000 */
[----:B------:R-:W-:-:S04]  /*01f0*/  IADD3 R18, PT, PT, R15, -0x1, RZ ;  /* 0xffffffff0f127810 */ /* 0x000fc80007ffe0ff */
[----:B------:R-:W-:-:S13]  /*0200*/  ISETP.GE.U32.AND P0, PT, R18, R13, PT ;  /* 0x0000000d1200720c */ /* 0x000fda0003f06070 */
[----:B------:R-:W-:-:S05]  /*0210*/  @!P0 IMAD.IADD R15, R15, 0x1, -R16 ;  /* 0x000000010f0f8824 */ /* 0x000fca00078e0a10 */
[----:B------:R-:W-:-:S05]  /*0220*/  @!P0 LEA R15, R15, UR4, 0x2 ;  /* 0x000000040f0f8c11 */ /* 0x000fca000f8e10ff */
[C---:B------:R-:W-:Y:S02]  /*0230*/  @!P0 IMAD R17, R16.reuse, 0x4, R15 ;  /* 0x0000000410118824 */ /* 0x040fe400078e020f */
[----:B------:R-:W-:Y:S01]  /*0240*/  @!P0 LDS R15, [R15+-0x4] ;  /* 0xfffffc000f0f8984 */ /* 0x000fe20000000800 */
[----:B------:R-:W-:-:S03]  /*0250*/  IMAD.SHL.U32 R16, R16, 0x2, RZ ;  /* 0x0000000210107824 */ /* 0x000fc600078e00ff */
[----:B------:R-:W0:Y:S02]  /*0260*/  @!P0 LDS R18, [R17+-0x4] ;  /* 0xfffffc0011128984 */ /* 0x000e240000000800 */
[----:B0-----:R-:W-:-:S05]  /*0270*/  @!P0 IADD3 R18, PT, PT, R15, R18, RZ ;  /* 0x000000120f128210 */ /* 0x001fca0007ffe0ff */
[----:B------:R1:W-:Y:S01]  /*0280*/  @!P0 STS [R17+-0x4], R18 ;  /* 0xfffffc1211008388 */ /* 0x0003e20000000800 */
[----:B------:R-:W-:-:S13]  /*0290*/  ISETP.GT.U32.AND P0, PT, R16, R11, PT ;  /* 0x0000000b1000720c */ /* 0x000fda0003f04070 */
[----:B-1----:R-:W-:Y:S05]  /*02a0*/  @!P0 BRA `(.L_x_0) ;  /* 0xfffffffc00c88947 */ /* 0x002fea000383ffff */
[----:B------:R-:W-:-:S13]  /*02b0*/  ISETP.NE.AND P0, PT, R5, RZ, PT ;  /* 0x000000ff0500720c */ /* 0x000fda0003f05270 */
[----:B------:R-:W-:-:S05]  /*02c0*/  @!P0 LEA R15, R13, UR4, 0x2 ;  /* 0x000000040d0f8c11 */ /* 0x000fca000f8e10ff */
[----:B------:R0:W-:Y:S02]  /*02d0*/  @!P0 STS [R15+-0x4], RZ ;  /* 0xfffffcff0f008388 */ /* 0x0001e40000000800 */
.L_x_1:
[----:B------:R-:W-:Y:S01]  /*02e0*/  IMAD R18, R14, R11, RZ ;  /* 0x0000000b0e127224 */ /* 0x000fe200078e02ff */
[----:B------:R-:W-:Y:S03]  /*02f0*/  BAR.SYNC.DEFER_BLOCKING 0x0 ;  /* 0x0000000000007b1d */ /* 0x000fe60000010000 */
[----:B------:R-:W-:-:S05]  /*0300*/  VIADD R16, R18, 0xffffffff ;  /* 0xffffffff12107836 */ /* 0x000fca0000000000 */
[----:B------:R-:W-:-:S13]  /*0310*/  ISETP.GE.U32.AND P0, PT, R16, R13, PT ;  /* 0x0000000d1000720c */ /* 0x000fda0003f06070 */
[----:B0-----:R-:W-:-:S04]  /*0320*/  @!P0 IADD3 R15, PT, PT, R18, -R11, RZ ;  /* 0x8000000b120f8210 */ /* 0x001fc80007ffe0ff */
[----:B------:R-:W-:-:S05]  /*0330*/  @!P0 LEA R16, R15, UR4, 0x2 ;  /* 0x000000040f108c11 */ /* 0x000fca000f8e10ff */
[----:B------:R-:W-:Y:S01]  /*0340*/  @!P0 IMAD R17, R11, 0x4, R16 ;  /* 0x000000040b118824 */ /* 0x000fe200078e0210 */
[----:B------:R-:W-:Y:S04]  /*0350*/  @!P0 LDS R15, [R16+-0x4] ;  /* 0xfffffc00100f8984 */ /* 0x000fe80000000800 */
[----:B------:R-:W0:Y:S02]  /*0360*/  @!P0 LDS R18, [R17+-0x4] ;  /* 0xfffffc0011128984 */ /* 0x000e240000000800 */
[----:B0-----:R-:W-:Y:S02]  /*0370*/  @!P0 IMAD.IADD R20, R15, 0x1, R18 ;  /* 0x000000010f148824 */ /* 0x001fe400078e0212 */
[----:B------:R1:W-:Y:S04]  /*0380*/  @!P0 STS [R16+-0x4], R18 ;  /* 0xfffffc1210008388 */ /* 0x0003e80000000800 */
[----:B------:R1:W-:Y:S01]  /*0390*/  @!P0 STS [R17+-0x4], R20 ;  /* 0xfffffc1411008388 */ /* 0x0003e20000000800 */
[----:B------:R-:W-:-:S02]  /*03a0*/  ISETP.GT.U32.AND P0, PT, R11, 0x1, PT ;  /* 0x000000010b00780c */ /* 0x000fc40003f04070 */
[----:B------:R-:W-:-:S11]  /*03b0*/  SHF.R.U32.HI R11, RZ, 0x1, R11 ;  /* 0x00000001ff0b7819 */ /* 0x000fd6000001160b */
[----:B-1----:R-:W-:Y:S05]  /*03c0*/  @P0 BRA `(.L_x_1) ;  /* 0xfffffffc00c40947 */ /* 0x002fea000383ffff */
[----:B------:R-:W0:Y:S01]  /*03d0*/  LDCU UR4, c[0x0][0x398] ;  /* 0x00007300ff0477ac */ /* 0x000e220008000800 */
[----:B------:R-:W-:Y:S01]  /*03e0*/  BSSY.RECONVERGENT B0, `(.L_x_2) ;  /* 0x0000010000007945 */ /* 0x000fe20003800200 */
[----:B------:R-:W-:Y:S01]  /*03f0*/  BAR.SYNC.DEFER_BLOCKING 0x0 ;  /* 0x0000000000007b1d */ /* 0x000fe20000010000 */
[----:B------:R-:W-:Y:S02]  /*0400*/  ISETP.NE.AND P2, PT, R0, RZ, PT ;  /* 0x000000ff0000720c */ /* 0x000fe40003f45270 */
[----:B0-----:R-:W-:Y:S02]  /*0410*/  ISETP.GE.AND P1, PT, R2, UR4, PT ;  /* 0x0000000402007c0c */ /* 0x001fe4000bf26270 */
[----:B------:R-:W-:-:S11]  /*0420*/  ISETP.GE.U32.AND P0, PT, R3, UR4, PT ;  /* 0x0000000403007c0c */ /* 0x000fd6000bf06070 */
[----:B------:R-:W-:Y:S05]  /*0430*/  @P1 BRA `(.L_x_3) ;  /* 0x0000000000281947 */ /* 0x000fea0003800000 */
[----:B------:R-:W2:Y:S01]  /*0440*/  LDG.E R9, desc[UR6][R8.64] ;  /* 0x0000000608097981 */ /* 0x000ea2000c1e1900 */
[----:B------:R-:W0:Y:S03]  /*0450*/  LDC.64 R14, c[0x0][0x388] ;  /* 0x0000e200ff0e7b82 */ /* 0x000e260000000a00 */
[----:B------:R-:W2:Y:S01]  /*0460*/  LDS R12, [R12] ;  /* 0x000000000c0c7984 */ /* 0x000ea20000000800 */
[----:B0-----:R-:W-:Y:S01]  /*0470*/  IMAD.WIDE R14, R2, 0x4, R14 ;  /* 0x00000004020e7825 */ /* 0x001fe200078e020e */
[----:B--2---:R-:W-:-:S05]  /*0480*/  IADD3 R11, PT, PT, R12, R9, RZ ;  /* 0x000000090c0b7210 */ /* 0x004fca0007ffe0ff */
[----:B------:R0:W-:Y:S01]  /*0490*/  STG.E desc[UR6][R14.64], R11 ;  /* 0x0000000b0e007986 */ /* 0x0001e2000c101906 */
[----:B------:R-:W-:Y:S06]  /*04a0*/  MEMBAR.SC.GPU ;  /* 0x0000000000007992 */ /* 0x000fec0000002000 */
[----:B------:R-:W-:-:S00]  /*04b0*/  ERRBAR ;  /* 0x00000000000079ab */ /* 0x000fc00000000000 */
[----:B------:R-:W-:Y:S06]  /*04c0*/  CGAERRBAR ;  /* 0x00000000000075ab */ /* 0x000fec0000000000 */
[----:B------:R-:W-:Y:S01]  /*04d0*/  CCTL.IVALL ;  /* 0x00000000ff00798f */ /* 0x000fe20002000000 */
.L_x_3:
[----:B------:R-:W-:Y:S05]  /*04e0*/  BSYNC.RECONVERGENT B0 ;  /* 0x0000000000007941 */ /* 0x000fea0003800200 */
.L_x_2:
[----:B------:R-:W-:Y:S04]  /*04f0*/  BSSY.RECONVERGENT B0, `(.L_x_4) ;  /* 0x000000c000007945 */ /* 0x000fe80003800200 */
[----:B------:R-:W-:Y:S05]  /*0500*/  @P0 BRA `(.L_x_5) ;  /* 0x0000000000280947 */ /* 0x000fea0003800000 */
[----:B------:R-:W0:Y:S01]  /*0510*/  LDG.E R7, desc[UR6][R6.64] ;  /* 0x0000000606077981 */ /* 0x000e22000c1e1900 */
[----:B------:R-:W1:Y:S03]  /*0520*/  LDC.64 R8, c[0x0][0x388] ;  /* 0x0000e200ff087b82 */ /* 0x000e660000000a00 */
[----:B------:R-:W0:Y:S01]  /*0530*/  LDS R10, [R10] ;  /* 0x000000000a0a7984 */ /* 0x000e220000000800 */
[----:B-1----:R-:W-:-:S04]  /*0540*/  IMAD.WIDE.U32 R8, R3, 0x4, R8 ;  /* 0x0000000403087825 */ /* 0x002fc800078e0008 */
[----:B0-----:R-:W-:-:S05]  /*0550*/  IMAD.IADD R11, R10, 0x1, R7 ;  /* 0x000000010a0b7824 */ /* 0x001fca00078e0207 */
[----:B------:R1:W-:Y:S01]  /*0560*/  STG.E desc[UR6][R8.64], R11 ;  /* 0x0000000b08007986 */ /* 0x0003e2000c101906 */
[----:B------:R-:W-:Y:S06]  /*0570*/  MEMBAR.SC.GPU ;  /* 0x0000000000007992 */ /* 0x000fec0000002000 */
[----:B------:R-:W-:-:S00]  /*0580*/  ERRBAR ;  /* 0x00000000000079ab */ /* 0x000fc00000000000 */
[----:B------:R-:W-:Y:S06]  /*0590*/  CGAERRBAR ;  /* 0x00000000000075ab */ /* 0x000fec0000000000 */
[----:B------:R-:W-:Y:S01]  /*05a0*/  CCTL.IVALL ;  /* 0x00000000ff00798f */ /* 0x000fe20002000000 */
.L_x_5:
[----:B------:R-:W-:Y:S05]  /*05b0*/  BSYNC.RECONVERGENT B0 ;  /* 0x0000000000007941 */ /* 0x000fea0003800200 */
.L_x_4:
[----:B------:R-:W-:Y:S05]  /*05c0*/  @!P2 BRA `(.L_x_6) ;  /* 0x00000000001ca947 */ /* 0x000fea0003800000 */
[----:B------:R-:W2:Y:S01]  /*05d0*/  LDC.64 R6, c[0x0][0x390] ;  /* 0x0000e400ff067b82 */ /* 0x000ea20000000a00 */
[----:B-1----:R-:W-:-:S04]  /*05e0*/  VIADD R9, R0, 0xffffffff ;  /* 0xffffffff00097836 */ /* 0x002fc80000000000 */
[----:B--2---:R-:W-:-:S07]  /*05f0*/  IMAD.WIDE.U32 R6, R9, 0x4, R6 ;  /* 0x0000000409067825 */ /* 0x004fce00078e0006 */
.L_x_7:
[----:B------:R-:W-:Y:S05]  /*0600*/  YIELD ;  /* 0x0000000000007946 */ /* 0x000fea0003800000 */
[----:B------:R-:W2:Y:S02]  /*0610*/  ATOMG.E.OR.STRONG.GPU PT, R8, desc[UR6][R6.64], RZ ;  /* 0x800000ff060879a8 */ /* 0x000ea4000b1ef106 */
[----:B--2---:R-:W-:-:S13]  /*0620*/  ISETP.NE.AND P2, PT, R8, RZ, PT ;  /* 0x000000ff0800720c */ /* 0x004fda0003f45270 */
[----:B------:R-:W-:Y:S05]  /*0630*/  @!P2 BRA `(.L_x_7) ;  /* 0xfffffffc00f0a947 */ /* 0x000fea000383ffff */
.L_x_6:
[----:B------:R-:W-:Y:S05]  /*0640*/  WARPSYNC.ALL ;  /* 0x0000000000007948 */ /* 0x000fea0003800000 */
[----:B------:R-:W2:Y:S08]  /*0650*/  LDC.64 R6, c[0x0][0x388] ;  /* 0x0000e200ff067b82 */ /* 0x000eb00000000a00 */
[----:B------:R-:W-:Y:S01]  /*0660*/  BAR.SYNC.DEFER_BLOCKING 0x0 ;  /* 0x0000000000007b1d */ /* 0x000fe20000010000 */
[----:B------:R-:W-:-:S02]  /*0670*/  ISETP.EQ.OR P1, PT, R0, RZ, P1 ;  /* 0x000000ff0000720c */ /* 0x000fc40000f22670 */
[----:B------:R-:W-:Y:S02]  /*0680*/  ISETP.NE.AND P2, PT, R5, RZ, PT ;  /* 0x000000ff0500720c */ /* 0x000fe40003f45270 */
[----:B------:R-:W-:Y:S01]  /*0690*/  LEA R5, R4, 0xffffffff, 0x1 ;  /* 0xffffffff04057811 */ /* 0x000fe200078e08ff */
[----:B------:R-:W-:Y:S01]  /*06a0*/  BSSY.RECONVERGENT B0, `(.L_x_8) ;  /* 0x0000009000007945 */ /* 0x000fe20003800200 */
[----:B------:R-:W-:-:S03]  /*06b0*/  ISETP.EQ.OR P0, PT, R0, RZ, P0 ;  /* 0x000000ff0000720c */ /* 0x000fc60000702670 */
[----:B--2---:R-:W-:-:S04]  /*06c0*/  IMAD.WIDE.U32 R4, R5, 0x4, R6 ;  /* 0x0000000405047825 */ /* 0x004fc800078e0006 */
[----:B------:R-:W-:Y:S06]  /*06d0*/  @P1 BRA `(.L_x_9) ;  /* 0x0000000000141947 */ /* 0x000fec0003800000 */
[----:B-1----:R-:W-:Y:S02]  /*06e0*/  IMAD.WIDE R8, R2, 0x4, R6 ;  /* 0x0000000402087825 */ /* 0x002fe400078e0206 */
[----:B------:R-:W2:Y:S04]  /*06f0*/  LDG.E R2, desc[UR6][R4.64] ;  /* 0x0000000604027981 */ /* 0x000ea8000c1e1900 */
[----:B0-----:R-:W2:Y:S02]  /*0700*/  LDG.E R11, desc[UR6][R8.64] ;  /* 0x00000006080b7981 */ /* 0x001ea4000c1e1900 */
[----:B--2---:R-:W-:-:S05]  /*0710*/  IADD3 R11, PT, PT, R2, R11, RZ ;  /* 0x0000000b020b7210 */ /* 0x004fca0007ffe0ff */
[----:B------:R2:W-:Y:S02]  /*0720*/  STG.E desc[UR6][R8.64], R11 ;  /* 0x0000000b08007986 */ /* 0x0005e4000c101906 */
.L_x_9:
[----:B------:R-:W-:Y:S05]  /*0730*/  BSYNC.RECONVERGENT B0 ;  /* 0x0000000000007941 */ /* 0x000fea0003800200 */
.L_x_8:
[----:B------:R-:W-:Y:S04]  /*0740*/  BSSY.RECONVERGENT B0, `(.L_x_10) ;  /* 0x0000007000007945 */ /* 0x000fe80003800200 */
[----:B------:R-:W-:Y:S05]  /*0750*/  @P0 BRA `(.L_x_11) ;  /* 0x0000000000140947 */ /* 0x000fea0003800000 */
[----:B------:R-:W-:Y:S01]  /*0760*/  IMAD.WIDE.U32 R6, R3, 0x4, R6 ;  /* 0x0000000403067825 */ /* 0x000fe200078e0006 */
[----:B------:R-:W3:Y:S04]  /*0770*/  LDG.E R4, desc[UR6][R4.64] ;  /* 0x0000000604047981 */ /* 0x000ee8000c1e1900 */
[----:B------:R-:W3:Y:S02]  /*0780*/  LDG.E R3, desc[UR6][R6.64] ;  /* 0x0000000606037981 */ /* 0x000ee4000c1e1900 */
[----:B---3--:R-:W-:-:S05]  /*0790*/  IMAD.IADD R3, R4, 0x1, R3 ;  /* 0x0000000104037824 */ /* 0x008fca00078e0203 */
[----:B------:R3:W-:Y:S02]  /*07a0*/  STG.E desc[UR6][R6.64], R3 ;  /* 0x0000000306007986 */ /* 0x0007e4000c101906 */
.L_x_11:
[----:B------:R-:W-:Y:S05]  /*07b0*/  BSYNC.RECONVERGENT B0 ;  /* 0x0000000000007941 */ /* 0x000fea0003800200 */
.L_x_10:
[----:B------:R-:W-:Y:S05]  /*07c0*/  @P2 EXIT ;  /* 0x000000000000294d */ /* 0x000fea0003800000 */
[----:B---3--:R-:W3:Y:S01]  /*07d0*/  LDC.64 R2, c[0x0][0x390] ;  /* 0x0000e400ff027b82 */ /* 0x008ee20000000a00 */
[----:B------:R-:W-:Y:S02]  /*07e0*/  HFMA2 R5, -RZ, RZ, 0, 5.9604644775390625e-08 ;  /* 0x00000001ff057431 */ /* 0x000fe400000001ff */
[----:B---3--:R-:W-:Y:S01]  /*07f0*/  IMAD.WIDE.U32 R2, R0, 0x4, R2 ;  /* 0x0000000400027825 */ /* 0x008fe200078e0002 */
[----:B------:R-:W-:Y:S06]  /*0800*/  MEMBAR.SC.GPU ;  /* 0x0000000000007992 */ /* 0x000fec0000002000 */
[----:B------:R-:W-:-:S00]  /*0810*/  ERRBAR ;  /* 0x00000000000079ab */ /* 0x000fc00000000000 */
[----:B------:R-:W-:Y:S06]  /*0820*/  CGAERRBAR ;  /* 0x00000000000075ab */ /* 0x000fec0000000000 */
[----:B------:R-:W-:Y:S04]  /*0830*/  CCTL.IVALL ;  /* 0x00000000ff00798f */ /* 0x000fe80002000000 */
[----:B------:R-:W-:Y:S01]  /*0840*/  ATOMG.E.ADD.STRONG.GPU PT, RZ, desc[UR6][R2.64], R5 ;  /* 0x8000000502ff79a8 */ /* 0x000fe200081ef106 */
[----:B------:R-:W-:Y:S05]  /*0850*/  EXIT ;  /* 0x000000000000794d */ /* 0x000fea0003800000 */
.L_x_12:
[----:B------:R-:W-:-:S00]  /*0860*/  BRA `(.L_x_12) ;  /* 0xfffffffc00fc7947 */ /* 0x000fc0000383ffff */
[----:B------:R-:W-:-:S00]  /*0870*/  NOP ;  /* 0x0000000000007918 */ /* 0x000fc00000000000 */
        /* <DEDUP_REMOVED lines=8> */
.L_x_22:


//--------------------- .text._Z22inefficient_prefix_sumPiS_S_i --------------------------
	.section	.text._Z22inefficient_prefix_sumPiS_S_i,"ax",@progbits
	.align	128
        .global         _Z22inefficient_prefix_sumPiS_S_i
        .type           _Z22inefficient_prefix_sumPiS_S_i,@function
        .size           _Z22inefficient_prefix_sumPiS_S_i,(.L_x_23 - _Z22inefficient_prefix_sumPiS_S_i)
        .other          _Z22inefficient_prefix_sumPiS_S_i,@"STO_CUDA_ENTRY STV_DEFAULT"
_Z22inefficient_prefix_sumPiS_S_i:
.text._Z22inefficient_prefix_sumPiS_S_i:
[----:B------:R-:W-:Y:S01]  /*0000*/  LDC R1, c[0x0][0x37c] ;  /* 0x0000df00ff017b82 */ /* 0x000fe20000000800 */
[----:B------:R-:W0:Y:S01]  /*0010*/  S2R R0, SR_CTAID.X ;  /* 0x0000000000007919 */ /* 0x000e220000002500 */
[----:B------:R-:W0:Y:S01]  /*0020*/  LDCU UR8, c[0x0][0x360] ;  /* 0x00006c00ff0877ac */ /* 0x000e220008000800 */
[----:B------:R-:W1:Y:S01]  /*0030*/  S2R R11, SR_TID.X ;  /* 0x00000000000b7919 */ /* 0x000e620000002100 */
[----:B------:R-:W2:Y:S01]  /*0040*/  LDCU UR4, c[0x0][0x398] ;  /* 0x00007300ff0477ac */ /* 0x000ea20008000800 */
[----:B------:R-:W3:Y:S01]  /*0050*/  LDCU.64 UR6, c[0x0][0x358] ;  /* 0x00006b00ff0677ac */ /* 0x000ee20008000a00 */
[----:B0-----:R-:W-:-:S04]  /*0060*/  IMAD R8, R0, UR8, RZ ;  /* 0x0000000800087c24 */ /* 0x001fc8000f8e02ff */
[----:B-1----:R-:W-:-:S05]  /*0070*/  IMAD.IADD R5, R8, 0x1, R11 ;  /* 0x0000000108057824 */ /* 0x002fca00078e020b */
[----:B--2---:R-:W-:-:S13]  /*0080*/  ISETP.GE.AND P0, PT, R5, UR4, PT ;  /* 0x0000000405007c0c */ /* 0x004fda000bf06270 */
[----:B------:R-:W0:Y:S02]  /*0090*/  @!P0 LDC.64 R2, c[0x0][0x380] ;  /* 0x0000e000ff028b82 */ /* 0x000e240000000a00 */
[----:B0-----:R-:W-:-:S05]  /*00a0*/  @!P0 IMAD.WIDE R2, R5, 0x4, R2 ;  /* 0x0000000405028825 */ /* 0x001fca00078e0202 */
[----:B---3--:R-:W2:Y:S01]  /*00b0*/  @!P0 LDG.E R9, desc[UR6][R2.64] ;  /* 0x0000000602098981 */ /* 0x008ea2000c1e1900 */
[----:B------:R-:W0:Y:S01]  /*00c0*/  S2UR UR5, SR_CgaCtaId ;  /* 0x00000000000579c3 */ /* 0x000e220000008800 */
[----:B------:R-:W-:Y:S01]  /*00d0*/  UMOV UR4, 0x400 ;  /* 0x0000040000047882 */ /* 0x000fe20000000000 */
[----:B------:R-:W-:Y:S02]  /*00e0*/  UISETP.GE.U32.AND UP0, UPT, UR8, 0x2, UPT ;  /* 0x000000020800788c */ /* 0x000fe4000bf06070 */
[----:B0-----:R-:W-:-:S06]  /*00f0*/  ULEA UR4, UR5, UR4, 0x18 ;  /* 0x0000000405047291 */ /* 0x001fcc000f8ec0ff */
[----:B------:R-:W-:-:S05]  /*0100*/  LEA R4, R11, UR4, 0x2 ;  /* 0x000000040b047c11 */ /* 0x000fca000f8e10ff */
[----:B--2---:R0:W-:Y:S04]  /*0110*/  @!P0 STS [R4], R9 ;  /* 0x0000000904008388 */ /* 0x0041e80000000800 */
[----:B------:R0:W-:Y:S01]  /*0120*/  @P0 STS [R4], RZ ;  /* 0x000000ff04000388 */ /* 0x0001e20000000800 */
[----:B------:R-:W-:Y:S01]  /*0130*/  @P0 IMAD.MOV.U32 R9, RZ, RZ, RZ ;  /* 0x000000ffff090224 */ /* 0x000fe200078e00ff */
[----:B------:R-:W-:Y:S06]  /*0140*/  BRA.U !UP0, `(.L_x_13) ;  /* 0x0000000108387547 */ /* 0x000fec000b800000 */
[----:B------:R-:W-:-:S05]  /*0150*/  UMOV UR5, 0x1 ;  /* 0x0000000100057882 */ /* 0x000fca0000000000 */
.L_x_14:
[----:B------:R-:W-:Y:S01]  /*0160*/  BAR.SYNC.DEFER_BLOCKING 0x0 ;  /* 0x0000000000007b1d */ /* 0x000fe20000010000 */
[----:B------:R-:W-:Y:S01]  /*0170*/  ISETP.GE.U32.AND P0, PT, R11, UR5, PT ;  /* 0x000000050b007c0c */ /* 0x000fe2000bf06070 */
[----:B------:R-:W-:-:S12]  /*0180*/  IMAD.MOV.U32 R2, RZ, RZ, RZ ;  /* 0x000000ffff027224 */ /* 0x000fd800078e00ff */
[----:B------:R-:W-:Y:S01]  /*0190*/  @P0 IADD3 R3, PT, PT, R11, -UR5, RZ ;  /* 0x800000050b030c10 */ /* 0x000fe2000fffe0ff */
[----:B------:R-:W-:-:S03]  /*01a0*/  USHF.L.U32 UR5, UR5, 0x1, URZ ;  /* 0x0000000105057899 */ /* 0x000fc600080006ff */
[----:B------:R-:W-:Y:S01]  /*01b0*/  @P0 LEA R3, R3, UR4, 0x2 ;  /* 0x0000000403030c11 */ /* 0x000fe2000f8e10ff */
[----:B------:R-:W-:-:S04]  /*01c0*/  UISETP.GE.U32.AND UP0, UPT, UR5, UR8, UPT ;  /* 0x000000080500728c */ /* 0x000fc8000bf06070 */
[----:B------:R-:W-:Y:S01]  /*01d0*/  @P0 LDS R2, [R3] ;  /* 0x0000000003020984 */ /* 0x000fe20000000800 */
[----:B------:R-:W-:Y:S06]  /*01e0*/  BAR.SYNC.DEFER_BLOCKING 0x0 ;  /* 0x0000000000007b1d */ /* 0x000fec0000010000 */
[----:B------:R-:W0:Y:S02]  /*01f0*/  LDS R7, [R4] ;  /* 0x0000000004077984 */ /* 0x000e240000000800 */
[----:B01----:R-:W-:-:S05]  /*0200*/  IADD3 R9, PT, PT, R7, R2, RZ ;  /* 0x0000000207097210 */ /* 0x003fca0007ffe0ff */
[----:B------:R1:W-:Y:S01]  /*0210*/  STS [R4], R9 ;  /* 0x0000000904007388 */ /* 0x0003e20000000800 */
[----:B------:R-:W-:Y:S05]  /*0220*/  BRA.U !UP0, `(.L_x_14) ;  /* 0xfffffffd08cc7547 */ /* 0x000fea000b83ffff */
.L_x_13:
[----:B------:R-:W2:Y:S01]  /*0230*/  LDCU UR4, c[0x0][0x398] ;  /* 0x00007300ff0477ac */ /* 0x000ea20008000800 */
[----:B------:R-:W3:Y:S01]  /*0240*/  LDC.64 R6, c[0x0][0x388] ;  /* 0x0000e200ff067b82 */ /* 0x000ee20000000a00 */
[----:B------:R-:W-:Y:S01]  /*0250*/  BSSY.RECONVERGENT B0, `(.L_x_15) ;  /* 0x000000c000007945 */ /* 0x000fe20003800200 */
[----:B------:R-:W-:Y:S02]  /*0260*/  ISETP.NE.AND P1, PT, R11, RZ, PT ;  /* 0x000000ff0b00720c */ /* 0x000fe40003f25270 */
[----:B------:R-:W-:Y:S02]  /*0270*/  ISETP.NE.AND P2, PT, R0, RZ, PT ;  /* 0x000000ff0000720c */ /* 0x000fe40003f45270 */
[----:B--2---:R-:W-:-:S04]  /*0280*/  ISETP.GE.AND P3, PT, R5, UR4, PT ;  /* 0x0000000405007c0c */ /* 0x004fc8000bf66270 */
[----:B------:R-:W-:Y:S01]  /*0290*/  ISETP.EQ.OR P0, PT, R0, RZ, P3 ;  /* 0x000000ff0000720c */ /* 0x000fe20001f02670 */
[----:B---3--:R-:W-:-:S08]  /*02a0*/  IMAD.WIDE R2, R5, 0x4, R6 ;  /* 0x0000000405027825 */ /* 0x008fd000078e0206 */
[----:B------:R-:W-:Y:S05]  /*02b0*/  @P3 BRA `(.L_x_16) ;  /* 0x0000000000143947 */ /* 0x000fea0003800000 */
[----:B------:R2:W-:Y:S01]  /*02c0*/  STG.E desc[UR6][R2.64], R9 ;  /* 0x0000000902007986 */ /* 0x0005e2000c101906 */
[----:B------:R-:W-:Y:S06]  /*02d0*/  MEMBAR.SC.GPU ;  /* 0x0000000000007992 */ /* 0x000fec0000002000 */
[----:B------:R-:W-:-:S00]  /*02e0*/  ERRBAR ;  /* 0x00000000000079ab */ /* 0x000fc00000000000 */
[----:B------:R-:W-:Y:S06]  /*02f0*/  CGAERRBAR ;  /* 0x00000000000075ab */ /* 0x000fec0000000000 */
[----:B--2---:R-:W-:Y:S01]  /*0300*/  CCTL.IVALL ;  /* 0x00000000ff00798f */ /* 0x004fe20002000000 */
.L_x_16:
[----:B------:R-:W-:Y:S05]  /*0310*/  BSYNC.RECONVERGENT B0 ;  /* 0x0000000000007941 */ /* 0x000fea0003800200 */
.L_x_15:
[----:B------:R-:W-:Y:S05]  /*0320*/  @!P2 BRA `(.L_x_17) ;  /* 0x00000000001ca947 */ /* 0x000fea0003800000 */
[----:B01----:R-:W0:Y:S01]  /*0330*/  LDC.64 R4, c[0x0][0x390] ;  /* 0x0000e400ff047b82 */ /* 0x003e220000000a00 */
[----:B------:R-:W-:-:S04]  /*0340*/  VIADD R9, R0, 0xffffffff ;  /* 0xffffffff00097836 */ /* 0x000fc80000000000 */
[----:B0-----:R-:W-:-:S07]  /*0350*/  IMAD.WIDE.U32 R4, R9, 0x4, R4 ;  /* 0x0000000409047825 */ /* 0x001fce00078e0004 */
.L_x_18:
[----:B------:R-:W-:Y:S05]  /*0360*/  YIELD ;  /* 0x0000000000007946 */ /* 0x000fea0003800000 */
[----:B------:R-:W2:Y:S02]  /*0370*/  ATOMG.E.OR.STRONG.GPU PT, R9, desc[UR6][R4.64], RZ ;  /* 0x800000ff040979a8 */ /* 0x000ea4000b1ef106 */
[----:B--2---:R-:W-:-:S13]  /*0380*/  ISETP.NE.AND P2, PT, R9, RZ, PT ;  /* 0x000000ff0900720c */ /* 0x004fda0003f45270 */
[----:B------:R-:W-:Y:S05]  /*0390*/  @!P2 BRA `(.L_x_18) ;  /* 0xfffffffc00f0a947 */ /* 0x000fea000383ffff */
.L_x_17:
[----:B------:R-:W-:Y:S05]  /*03a0*/  WARPSYNC.ALL ;  /* 0x0000000000007948 */ /* 0x000fea0003800000 */
[----:B------:R-:W-:Y:S06]  /*03b0*/  BAR.SYNC.DEFER_BLOCKING 0x0 ;  /* 0x0000000000007b1d */ /* 0x000fec0000010000 */
[----:B------:R-:W-:Y:S04]  /*03c0*/  BSSY.RECONVERGENT B0, `(.L_x_19) ;  /* 0x0000008000007945 */ /* 0x000fe80003800200 */
[----:B------:R-:W-:Y:S05]  /*03d0*/  @P0 BRA `(.L_x_20) ;  /* 0x0000000000180947 */ /* 0x000fea0003800000 */
[----:B------:R-:W-:-:S05]  /*03e0*/  IADD3 R5, PT, PT, R8, -0x1, RZ ;  /* 0xffffffff08057810 */ /* 0x000fca0007ffe0ff */
[----:B01----:R-:W-:Y:S02]  /*03f0*/  IMAD.WIDE.U32 R4, R5, 0x4, R6 ;  /* 0x0000000405047825 */ /* 0x003fe400078e0006 */
[----:B------:R-:W2:Y:S04]  /*0400*/  LDG.E R7, desc[UR6][R2.64] ;  /* 0x0000000602077981 */ /* 0x000ea8000c1e1900 */
[----:B------:R-:W2:Y:S02]  /*0410*/  LDG.E R4, desc[UR6][R4.64] ;  /* 0x0000000604047981 */ /* 0x000ea4000c1e1900 */
[----:B--2---:R-:W-:-:S05]  /*0420*/  IMAD.IADD R7, R4, 0x1, R7 ;  /* 0x0000000104077824 */ /* 0x004fca00078e0207 */
[----:B------:R2:W-:Y:S02]  /*0430*/  STG.E desc[UR6][R2.64], R7 ;  /* 0x0000000702007986 */ /* 0x0005e4000c101906 */
.L_x_20:
[----:B------:R-:W-:Y:S05]  /*0440*/  BSYNC.RECONVERGENT B0 ;  /* 0x0000000000007941 */ /* 0x000fea0003800200 */
.L_x_19:
[----:B------:R-:W-:Y:S05]  /*0450*/  @P1 EXIT ;  /* 0x000000000000194d */ /* 0x000fea0003800000 */
[----:B--2---:R-:W2:Y:S01]  /*0460*/  LDC.64 R2, c[0x0][0x390] ;  /* 0x0000e400ff027b82 */ /* 0x004ea20000000a00 */
[----:B------:R-:W-:Y:S02]  /*0470*/  HFMA2 R5, -RZ, RZ, 0, 5.9604644775390625e-08 ;  /* 0x00000001ff057431 */ /* 0x000fe400000001ff */
[----:B--2---:R-:W-:Y:S01]  /*0480*/  IMAD.WIDE.U32 R2, R0, 0x4, R2 ;  /* 0x0000000400027825 */ /* 0x004fe200078e0002 */
[----:B------:R-:W-:Y:S06]  /*0490*/  MEMBAR.SC.GPU ;  /* 0x0000000000007992 */ /* 0x000fec0000002000 */
[----:B------:R-:W-:-:S00]  /*04a0*/  ERRBAR ;  /* 0x00000000000079ab */ /* 0x000fc00000000000 */
[----:B------:R-:W-:Y:S06]  /*04b0*/  CGAERRBAR ;  /* 0x00000000000075ab */ /* 0x000fec0000000000 */
[----:B------:R-:W-:Y:S04]  /*04c0*/  CCTL.IVALL ;  /* 0x00000000ff00798f */ /* 0x000fe80002000000 */
[----:B------:R-:W-:Y:S01]  /*04d0*/  ATOMG.E.ADD.STRONG.GPU PT, RZ, desc[UR6][R2.64], R5 ;  /* 0x8000000502ff79a8 */ /* 0x000fe200081ef106 */
[----:B------:R-:W-:Y:S05]  /*04e0*/  EXIT ;  /* 0x000000000000794d */ /* 0x000fea0003800000 */
.L_x_21:
        /* <DEDUP_REMOVED lines=9> */
.L_x_23:


//--------------------- .nv.shared._Z20efficient_prefix_sumPiS_S_i --------------------------
	.section	.nv.shared._Z20efficient_prefix_sumPiS_S_i,"aw",@nobits
	.sectionflags	@""
	.align	4
.nv.shared._Z20efficient_prefix_sumPiS_S_i:
	.zero		3072


//--------------------- .nv.shared.reserved.0     --------------------------
	.section	.nv.shared.reserved.0,"aw",@nobits
	.weak		__nv_reservedSMEM_offset_0_alias
	.size		__nv_reservedSMEM_offset_0_alias, 0, 64
	.other		__nv_reservedSMEM_offset_0_alias,@"STO_CUDA_RESERVED_SHARED STV_DEFAULT"
__nv_reservedSMEM_offset_0_alias:
	.zero		0
	.zero		64


//--------------------- .nv.shared._Z22inefficient_prefix_sumPiS_S_i --------------------------
	.section	.nv.shared._Z22inefficient_prefix_sumPiS_S_i,"aw",@nobits
	.sectionflags	@""
	.align	4
.nv.shared._Z22inefficient_prefix_sumPiS_S_i:
	.zero		2048


//--------------------- .nv.constant0._Z20efficient_prefix_sumPiS_S_i --------------------------
	.section	.nv.constant0._Z20efficient_prefix_sumPiS_S_i,"a",@progbits
	.sectionflags	@""
	.align	4
.nv.constant0._Z20efficient_prefix_sumPiS_S_i:
	.zero		924


//--------------------- .nv.constant0._Z22inefficient_prefix_sumPiS_S_i --------------------------
	.section	.nv.constant0._Z22inefficient_prefix_sumPiS_S_i,"a",@progbits
	.sectionflags	@""
	.align	4
.nv.constant0._Z22inefficient_prefix_sumPiS_S_i:
	.zero		924


//--------------------- SYMBOLS --------------------------

	.type		.nv.reservedSmem.offset0,@object
	.size		.nv.reservedSmem.offset0,0x4
	.type		.nv.reservedSmem.cap,@object
	.size		.nv.reservedSmem.cap,0x4
